	.headerflags	@"EF_CUDA_TEXMODE_UNIFIED EF_CUDA_64BIT_ADDRESS EF_CUDA_ACCELERATORS EF_CUDA_SM90 EF_CUDA_VIRTUAL_SM(EF_CUDA_SM90)"
	.elftype	@"ET_EXEC"


//--------------------- .nv.info                  --------------------------
	.section	.nv.info,"",@"SHT_CUDA_INFO"
	.align	4


	//----- nvinfo : EIATTR_REGCOUNT
	.align		4
        /*0000*/ 	.byte	0x04, 0x2f
        /*0002*/ 	.short	(.L_3 - .L_2)
	.align		4
.L_2:
        /*0004*/ 	.word	index@(triton_poi_fused__native_batch_norm_legit_no_training_28)
        /*0008*/ 	.word	0x00000011


	//----- nvinfo : EIATTR_MIN_STACK_SIZE
	.align		4
.L_3:
        /*000c*/ 	.byte	0x04, 0x12
        /*000e*/ 	.short	(.L_5 - .L_4)
	.align		4
.L_4:
        /*0010*/ 	.word	index@(triton_poi_fused__native_batch_norm_legit_no_training_28)
        /*0014*/ 	.word	0x00000000


	//----- nvinfo : EIATTR_FRAME_SIZE
	.align		4
.L_5:
        /*0018*/ 	.byte	0x04, 0x11
        /*001a*/ 	.short	(.L_7 - .L_6)
	.align		4
.L_6:
        /*001c*/ 	.word	index@(triton_poi_fused__native_batch_norm_legit_no_training_28)
        /*0020*/ 	.word	0x00000000


	//----- nvinfo : EIATTR_MIN_STACK_SIZE
	.align		4
.L_7:
        /*0024*/ 	.byte	0x04, 0x12
        /*0026*/ 	.short	(.L_9 - .L_8)
	.align		4
.L_8:
        /*0028*/ 	.word	index@(triton_poi_fused__native_batch_norm_legit_no_training_28)
        /*002c*/ 	.word	0x00000000
.L_9:


//--------------------- .nv.info.triton_poi_fused__native_batch_norm_legit_no_training_28 --------------------------
	.section	.nv.info.triton_poi_fused__native_batch_norm_legit_no_training_28,"",@"SHT_CUDA_INFO"
	.sectionflags	@""
	.align	4


	//----- nvinfo : EIATTR_CUDA_API_VERSION
	.align		4
        /*0000*/ 	.byte	0x04, 0x37
        /*0002*/ 	.short	(.L_11 - .L_10)
.L_10:
        /*0004*/ 	.word	0x0000007c


	//----- nvinfo : EIATTR_KPARAM_INFO
	.align		4
.L_11:
        /*0008*/ 	.byte	0x04, 0x17
        /*000a*/ 	.short	(.L_13 - .L_12)
.L_12:
        /*000c*/ 	.word	0x00000000
        /*0010*/ 	.short	0x0006
        /*0012*/ 	.short	0x0030
        /*0014*/ 	.byte	0x00, 0xf0, 0x11, 0x00


	//----- nvinfo : EIATTR_KPARAM_INFO
	.align		4
.L_13:
        /*0018*/ 	.byte	0x04, 0x17
        /*001a*/ 	.short	(.L_15 - .L_14)
.L_14:
        /*001c*/ 	.word	0x00000000
        /*0020*/ 	.short	0x0005
        /*0022*/ 	.short	0x0028
        /*0024*/ 	.byte	0x00, 0xf4, 0x21, 0x00


	//----- nvinfo : EIATTR_KPARAM_INFO
	.align		4
.L_15:
        /*0028*/ 	.byte	0x04, 0x17
        /*002a*/ 	.short	(.L_17 - .L_16)
.L_16:
        /*002c*/ 	.word	0x00000000
        /*0030*/ 	.short	0x0004
        /*0032*/ 	.short	0x0020
        /*0034*/ 	.byte	0x00, 0xf4, 0x21, 0x00


	//----- nvinfo : EIATTR_KPARAM_INFO
	.align		4
.L_17:
        /*0038*/ 	.byte	0x04, 0x17
        /*003a*/ 	.short	(.L_19 - .L_18)
.L_18:
        /*003c*/ 	.word	0x00000000
        /*0040*/ 	.short	0x0003
        /*0042*/ 	.short	0x0018
        /*0044*/ 	.byte	0x00, 0xf4, 0x21, 0x00


	//----- nvinfo : EIATTR_KPARAM_INFO
	.align		4
.L_19:
        /*0048*/ 	.byte	0x04, 0x17
        /*004a*/ 	.short	(.L_21 - .L_20)
.L_20:
        /*004c*/ 	.word	0x00000000
        /*0050*/ 	.short	0x0002
        /*0052*/ 	.short	0x0010
        /*0054*/ 	.byte	0x00, 0xf4, 0x21, 0x00


	//----- nvinfo : EIATTR_KPARAM_INFO
	.align		4
.L_21:
        /*0058*/ 	.byte	0x04, 0x17
        /*005a*/ 	.short	(.L_23 - .L_22)
.L_22:
        /*005c*/ 	.word	0x00000000
        /*0060*/ 	.short	0x0001
        /*0062*/ 	.short	0x0008
        /*0064*/ 	.byte	0x00, 0xf4, 0x21, 0x00


	//----- nvinfo : EIATTR_KPARAM_INFO
	.align		4
.L_23:
        /*0068*/ 	.byte	0x04, 0x17
        /*006a*/ 	.short	(.L_25 - .L_24)
.L_24:
        /*006c*/ 	.word	0x00000000
        /*0070*/ 	.short	0x0000
        /*0072*/ 	.short	0x0000
        /*0074*/ 	.byte	0x00, 0xf4, 0x21, 0x00


	//----- nvinfo : EIATTR_SPARSE_MMA_MASK
	.align		4
.L_25:
        /*0078*/ 	.byte	0x03, 0x50
        /*007a*/ 	.short	0x0000


	//----- nvinfo : EIATTR_MAXREG_COUNT
	.align		4
        /*007c*/ 	.byte	0x03, 0x1b
        /*007e*/ 	.short	0x00ff


	//----- nvinfo : EIATTR_EXIT_INSTR_OFFSETS
	.align		4
        /*0080*/ 	.byte	0x04, 0x1c
        /*0082*/ 	.short	(.L_27 - .L_26)


	//   ....[0]....
.L_26:
        /*0084*/ 	.word	0x00000310


	//----- nvinfo : EIATTR_REQNTID
	.align		4
.L_27:
        /*0088*/ 	.byte	0x04, 0x10
        /*008a*/ 	.short	(.L_29 - .L_28)
.L_28:
        /*008c*/ 	.word	0x00000080
        /*0090*/ 	.word	0x00000001
        /*0094*/ 	.word	0x00000001


	//----- nvinfo : EIATTR_CBANK_PARAM_SIZE
	.align		4
.L_29:
        /*0098*/ 	.byte	0x03, 0x19
        /*009a*/ 	.short	0x0034


	//----- nvinfo : EIATTR_PARAM_CBANK
	.align		4
        /*009c*/ 	.byte	0x04, 0x0a
        /*009e*/ 	.short	(.L_31 - .L_30)
	.align		4
.L_30:
        /*00a0*/ 	.word	index@(.nv.constant0.triton_poi_fused__native_batch_norm_legit_no_training_28)
        /*00a4*/ 	.short	0x0210
        /*00a6*/ 	.short	0x0034


	//----- nvinfo : EIATTR_SW_WAR
	.align		4
.L_31:
        /*00a8*/ 	.byte	0x04, 0x36
        /*00aa*/ 	.short	(.L_33 - .L_32)
.L_32:
        /*00ac*/ 	.word	0x00000008
.L_33:


//--------------------- .nv.callgraph             --------------------------
	.section	.nv.callgraph,"",@"SHT_CUDA_CALLGRAPH"
	.align	4
	.sectionentsize	8
	.align		4
        /*0000*/ 	.word	0x00000000
	.align		4
        /*0004*/ 	.word	0xffffffff
	.align		4
        /*0008*/ 	.word	0x00000000
	.align		4
        /*000c*/ 	.word	0xfffffffe
	.align		4
        /*0010*/ 	.word	0x00000000
	.align		4
        /*0014*/ 	.word	0xfffffffd
	.align		4
        /*0018*/ 	.word	0x00000000
	.align		4
        /*001c*/ 	.word	0xfffffffc


//--------------------- .nv.constant4             --------------------------
	.section	.nv.constant4,"a",@progbits
	.align	8
	.align		8
.nv.constant4:
        /*0000*/ 	.dword	_$_str
	.align		8
        /*0008*/ 	.dword	_$_str_$_2


//--------------------- .text.triton_poi_fused__native_batch_norm_legit_no_training_28 --------------------------
	.section	.text.triton_poi_fused__native_batch_norm_legit_no_training_28,"ax",@progbits
	.align	128
        .global         triton_poi_fused__native_batch_norm_legit_no_training_28
        .type           triton_poi_fused__native_batch_norm_legit_no_training_28,@function
        .size           triton_poi_fused__native_batch_norm_legit_no_training_28,(.L_x_1 - triton_poi_fused__native_batch_norm_legit_no_training_28)
        .other          triton_poi_fused__native_batch_norm_legit_no_training_28,@"STO_CUDA_ENTRY STV_DEFAULT"
triton_poi_fused__native_batch_norm_legit_no_training_28:
.text.triton_poi_fused__native_batch_norm_legit_no_training_28:
[----:B------:R-:W-:Y:S01]  /*0000*/  LDC R1, c[0x0][0x28] ;  /* 0x00000a00ff017b82 */ /* 0x000fe20000000800 */
[----:B------:R-:W1:Y:S07]  /*0010*/  S2R R0, SR_TID.X ;  /* 0x0000000000007919 */ /* 0x000e6e0000002100 */
[----:B------:R-:W2:Y:S01]  /*0020*/  LDC.64 R6, c[0x0][0x220] ;  /* 0x00008800ff067b82 */ /* 0x000ea20000000a00 */
[----:B------:R-:W-:Y:S01]  /*0030*/  ULDC.64 UR4, c[0x0][0x208] ;  /* 0x0000820000047ab9 */ /* 0x000fe20000000a00 */
[----:B------:R-:W3:Y:S06]  /*0040*/  S2R R5, SR_CTAID.X ;  /* 0x0000000000057919 */ /* 0x000eec0000002500 */
[----:B------:R-:W4:Y:S08]  /*0050*/  LDC.64 R8, c[0x0][0x228] ;  /* 0x00008a00ff087b82 */ /* 0x000f300000000a00 */
[----:B------:R-:W5:Y:S01]  /*0060*/  LDC.64 R10, c[0x0][0x230] ;  /* 0x00008c00ff0a7b82 */ /* 0x000f620000000a00 */
[----:B-1----:R-:W-:-:S02]  /*0070*/  SHF.L.U32 R0, R0, 0x1, RZ ;  /* 0x0000000100007819 */ /* 0x002fc400000006ff */
[----:B---3--:R-:W-:Y:S02]  /*0080*/  SHF.R.S32.HI R3, RZ, 0x17, R5 ;  /* 0x00000017ff037819 */ /* 0x008fe40000011405 */
[----:B------:R-:W-:Y:S02]  /*0090*/  LOP3.LUT R0, R0, 0xfe, RZ, 0xc0, !PT ;  /* 0x000000fe00007812 */ /* 0x000fe400078ec0ff */
[----:B------:R-:W-:Y:S02]  /*00a0*/  SGXT R3, R3, 0x1 ;  /* 0x000000010303781a */ /* 0x000fe40000000200 */
[----:B------:R-:W-:Y:S02]  /*00b0*/  LEA R0, R5, R0, 0x8 ;  /* 0x0000000005007211 */ /* 0x000fe400078e40ff */
[----:B------:R-:W1:Y:S02]  /*00c0*/  LDC.64 R4, c[0x0][0x218] ;  /* 0x00008600ff047b82 */ /* 0x000e640000000a00 */
[----:B------:R-:W-:-:S04]  /*00d0*/  LEA.HI R3, R3, R0, RZ, 0x6 ;  /* 0x0000000003037211 */ /* 0x000fc800078f30ff */
[----:B------:R-:W-:-:S04]  /*00e0*/  SHF.R.S32.HI R3, RZ, 0x6, R3 ;  /* 0x00000006ff037819 */ /* 0x000fc80000011403 */
[----:B------:R-:W-:-:S04]  /*00f0*/  LEA.HI R2, R3, R3, RZ, 0x6 ;  /* 0x0000000303027211 */ /* 0x000fc800078f30ff */
[----:B------:R-:W-:-:S04]  /*0100*/  LOP3.LUT R2, R2, 0xffffffc0, RZ, 0xc0, !PT ;  /* 0xffffffc002027812 */ /* 0x000fc800078ec0ff */
[----:B------:R-:W-:Y:S02]  /*0110*/  IADD3 R13, R3, -R2, RZ ;  /* 0x80000002030d7210 */ /* 0x000fe40007ffe0ff */
[----:B------:R-:W3:Y:S03]  /*0120*/  LDC.64 R2, c[0x0][0x210] ;  /* 0x00008400ff027b82 */ /* 0x000ee60000000a00 */
[----:B--2---:R-:W-:-:S06]  /*0130*/  IMAD.WIDE R6, R13, 0x4, R6 ;  /* 0x000000040d067825 */ /* 0x004fcc00078e0206 */
[----:B------:R-:W2:Y:S01]  /*0140*/  LDG.E.EL R6, desc[UR4][R6.64] ;  /* 0x0000000406067981 */ /* 0x000ea2000c2e1900 */
[----:B-1----:R-:W-:-:S05]  /*0150*/  IMAD.WIDE R4, R13, 0x4, R4 ;  /* 0x000000040d047825 */ /* 0x002fca00078e0204 */
[----:B------:R1:W2:Y:S01]  /*0160*/  LDG.E.EL R12, desc[UR4][R4.64] ;  /* 0x00000004040c7981 */ /* 0x0002a2000c2e1900 */
[----:B---3--:R-:W-:Y:S01]  /*0170*/  IMAD.WIDE R2, R0, 0x4, R2 ;  /* 0x0000000400027825 */ /* 0x008fe200078e0202 */
[----:B------:R-:W-:Y:S01]  /*0180*/  HFMA2.MMA R14, -RZ, RZ, 1.625, 0 ;  /* 0x3e800000ff0e7435 */ /* 0x000fe200000001ff */
[----:B-1----:R-:W1:Y:S04]  /*0190*/  LDC.64 R4, c[0x0][0x238] ;  /* 0x00008e00ff047b82 */ /* 0x002e680000000a00 */
[----:B------:R-:W3:Y:S01]  /*01a0*/  LDG.E.64 R2, desc[UR4][R2.64] ;  /* 0x0000000402027981 */ /* 0x000ee2000c1e1b00 */
[----:B----4-:R-:W-:-:S04]  /*01b0*/  IMAD.WIDE R8, R13, 0x4, R8 ;  /* 0x000000040d087825 */ /* 0x010fc800078e0208 */
[----:B-----5:R-:W-:Y:S02]  /*01c0*/  IMAD.WIDE R10, R13, 0x4, R10 ;  /* 0x000000040d0a7825 */ /* 0x020fe400078e020a */
[----:B------:R-:W4:Y:S04]  /*01d0*/  LDG.E.EL R8, desc[UR4][R8.64] ;  /* 0x0000000408087981 */ /* 0x000f28000c2e1900 */
[----:B------:R-:W4:Y:S01]  /*01e0*/  LDG.E.EL R11, desc[UR4][R10.64] ;  /* 0x000000040a0b7981 */ /* 0x000f22000c2e1900 */
[----:B-1----:R-:W-:-:S04]  /*01f0*/  IMAD.WIDE R4, R0, 0x4, R4 ;  /* 0x0000000400047825 */ /* 0x002fc800078e0204 */
[----:B--2---:R-:W-:-:S04]  /*0200*/  FADD R6, R6, 9.9999997473787516356e-06 ;  /* 0x3727c5ac06067421 */ /* 0x004fc80000000000 */
[----:B------:R-:W1:Y:S02]  /*0210*/  MUFU.SQRT R7, R6 ;  /* 0x0000000600077308 */ /* 0x000e640000002000 */
[C---:B-1----:R-:W-:Y:S02]  /*0220*/  FSETP.GT.AND P0, PT, R7.reuse, 8.50705917302346158658e+37, PT ;  /* 0x7e8000000700780b */ /* 0x042fe40003f04000 */
[----:B------:R-:W-:-:S11]  /*0230*/  FSETP.GEU.AND P1, PT, R7, 1.175494350822287508e-38, PT ;  /* 0x008000000700780b */ /* 0x000fd60003f2e000 */
[----:B------:R-:W-:-:S04]  /*0240*/  @P0 FMUL R7, R7, 0.25 ;  /* 0x3e80000007070820 */ /* 0x000fc80000400000 */
[----:B------:R-:W-:-:S06]  /*0250*/  @!P1 FMUL R7, R7, 16777216 ;  /* 0x4b80000007079820 */ /* 0x000fcc0000400000 */
[----:B------:R-:W1:Y:S01]  /*0260*/  MUFU.RCP R7, R7 ;  /* 0x0000000700077308 */ /* 0x000e620000001000 */
[----:B------:R-:W-:Y:S01]  /*0270*/  FSEL R14, R14, 1, P0 ;  /* 0x3f8000000e0e7808 */ /* 0x000fe20000000000 */
[----:B---3--:R-:W-:-:S04]  /*0280*/  FADD R2, R2, -R12 ;  /* 0x8000000c02027221 */ /* 0x008fc80000000000 */
[----:B------:R-:W-:Y:S01]  /*0290*/  @!P1 FMUL R14, R14, 16777216 ;  /* 0x4b8000000e0e9820 */ /* 0x000fe20000400000 */
[----:B------:R-:W-:-:S03]  /*02a0*/  FADD R3, R3, -R12 ;  /* 0x8000000c03037221 */ /* 0x000fc60000000000 */
[----:B-1----:R-:W-:-:S04]  /*02b0*/  FMUL R14, R7, R14 ;  /* 0x0000000e070e7220 */ /* 0x002fc80000400000 */
[-C--:B------:R-:W-:Y:S01]  /*02c0*/  FMUL R2, R2, R14.reuse ;  /* 0x0000000e02027220 */ /* 0x080fe20000400000 */
[----:B------:R-:W-:-:S03]  /*02d0*/  FMUL R14, R3, R14 ;  /* 0x0000000e030e7220 */ /* 0x000fc60000400000 */
[C-C-:B----4-:R-:W-:Y:S01]  /*02e0*/  FFMA R2, R8.reuse, R2, R11.reuse ;  /* 0x0000000208027223 */ /* 0x150fe2000000000b */
[----:B------:R-:W-:-:S05]  /*02f0*/  FFMA R3, R8, R14, R11 ;  /* 0x0000000e08037223 */ /* 0x000fca000000000b */
[----:B------:R-:W-:Y:S01]  /*0300*/  STG.E.64 desc[UR4][R4.64], R2 ;  /* 0x0000000204007986 */ /* 0x000fe2000c101b04 */
[----:B------:R-:W-:Y:S05]  /*0310*/  EXIT ;  /* 0x000000000000794d */ /* 0x000fea0003800000 */
.L_x_0:
[----:B------:R-:W-:-:S00]  /*0320*/  BRA `(.L_x_0) ;  /* 0xfffffffc00fc7947 */ /* 0x000fc0000383ffff */
[----:B------:R-:W-:-:S00]  /*0330*/  NOP ;  /* 0x0000000000007918 */ /* 0x000fc00000000000 */
        /* <DEDUP_REMOVED lines=12> */
.L_x_1:


//--------------------- .nv.global.init           --------------------------
	.section	.nv.global.init,"aw",@progbits
.nv.global.init:
	.type		_$_str,@object
	.size		_$_str,(_$_str_$_2 - _$_str)
_$_str:
        /*0000*/ 	.byte	0x5f, 0x5f, 0x43, 0x55, 0x44, 0x41, 0x5f, 0x46, 0x54, 0x5a, 0x00
	.type		_$_str_$_2,@object
	.size		_$_str_$_2,(.L_1 - _$_str_$_2)
_$_str_$_2:
        /*000b*/ 	.byte	0x5f, 0x5f, 0x43, 0x55, 0x44, 0x41, 0x5f, 0x50, 0x52, 0x45, 0x43, 0x5f, 0x53, 0x51, 0x52, 0x54
        /*001b*/ 	.byte	0x00
.L_1:


//--------------------- .nv.constant0.triton_poi_fused__native_batch_norm_legit_no_training_28 --------------------------
	.section	.nv.constant0.triton_poi_fused__native_batch_norm_legit_no_training_28,"a",@progbits
	.sectionflags	@""
	.align	4
.nv.constant0.triton_poi_fused__native_batch_norm_legit_no_training_28:
	.zero		580
